	.headerflags	@"EF_CUDA_TEXMODE_UNIFIED EF_CUDA_64BIT_ADDRESS EF_CUDA_ACCELERATORS EF_CUDA_SM90 EF_CUDA_VIRTUAL_SM(EF_CUDA_SM90)"
	.elftype	@"ET_EXEC"


//--------------------- .nv.info                  --------------------------
	.section	.nv.info,"",@"SHT_CUDA_INFO"
	.align	4


	//----- nvinfo : EIATTR_REGCOUNT
	.align		4
        /*0000*/ 	.byte	0x04, 0x2f
        /*0002*/ 	.short	(.L_1 - .L_0)
	.align		4
.L_0:
        /*0004*/ 	.word	index@(triton_poi_fused__to_copy_131)
        /*0008*/ 	.word	0x0000000a


	//----- nvinfo : EIATTR_MIN_STACK_SIZE
	.align		4
.L_1:
        /*000c*/ 	.byte	0x04, 0x12
        /*000e*/ 	.short	(.L_3 - .L_2)
	.align		4
.L_2:
        /*0010*/ 	.word	index@(triton_poi_fused__to_copy_131)
        /*0014*/ 	.word	0x00000000


	//----- nvinfo : EIATTR_FRAME_SIZE
	.align		4
.L_3:
        /*0018*/ 	.byte	0x04, 0x11
        /*001a*/ 	.short	(.L_5 - .L_4)
	.align		4
.L_4:
        /*001c*/ 	.word	index@(triton_poi_fused__to_copy_131)
        /*0020*/ 	.word	0x00000000


	//----- nvinfo : EIATTR_MIN_STACK_SIZE
	.align		4
.L_5:
        /*0024*/ 	.byte	0x04, 0x12
        /*0026*/ 	.short	(.L_7 - .L_6)
	.align		4
.L_6:
        /*0028*/ 	.word	index@(triton_poi_fused__to_copy_131)
        /*002c*/ 	.word	0x00000000
.L_7:


//--------------------- .nv.info.triton_poi_fused__to_copy_131 --------------------------
	.section	.nv.info.triton_poi_fused__to_copy_131,"",@"SHT_CUDA_INFO"
	.sectionflags	@""
	.align	4


	//----- nvinfo : EIATTR_CUDA_API_VERSION
	.align		4
        /*0000*/ 	.byte	0x04, 0x37
        /*0002*/ 	.short	(.L_9 - .L_8)
.L_8:
        /*0004*/ 	.word	0x0000007c


	//----- nvinfo : EIATTR_KPARAM_INFO
	.align		4
.L_9:
        /*0008*/ 	.byte	0x04, 0x17
        /*000a*/ 	.short	(.L_11 - .L_10)
.L_10:
        /*000c*/ 	.word	0x00000000
        /*0010*/ 	.short	0x0001
        /*0012*/ 	.short	0x0008
        /*0014*/ 	.byte	0x00, 0xf0, 0x11, 0x00


	//----- nvinfo : EIATTR_KPARAM_INFO
	.align		4
.L_11:
        /*0018*/ 	.byte	0x04, 0x17
        /*001a*/ 	.short	(.L_13 - .L_12)
.L_12:
        /*001c*/ 	.word	0x00000000
        /*0020*/ 	.short	0x0000
        /*0022*/ 	.short	0x0000
        /*0024*/ 	.byte	0x00, 0xf4, 0x21, 0x00


	//----- nvinfo : EIATTR_SPARSE_MMA_MASK
	.align		4
.L_13:
        /*0028*/ 	.byte	0x03, 0x50
        /*002a*/ 	.short	0x0000


	//----- nvinfo : EIATTR_MAXREG_COUNT
	.align		4
        /*002c*/ 	.byte	0x03, 0x1b
        /*002e*/ 	.short	0x00ff


	//----- nvinfo : EIATTR_EXIT_INSTR_OFFSETS
	.align		4
        /*0030*/ 	.byte	0x04, 0x1c
        /*0032*/ 	.short	(.L_15 - .L_14)


	//   ....[0]....
.L_14:
        /*0034*/ 	.word	0x00000170


	//   ....[1]....
        /*0038*/ 	.word	0x000001a0


	//----- nvinfo : EIATTR_REQNTID
	.align		4
.L_15:
        /*003c*/ 	.byte	0x04, 0x10
        /*003e*/ 	.short	(.L_17 - .L_16)
.L_16:
        /*0040*/ 	.word	0x00000020
        /*0044*/ 	.word	0x00000001
        /*0048*/ 	.word	0x00000001


	//----- nvinfo : EIATTR_CBANK_PARAM_SIZE
	.align		4
.L_17:
        /*004c*/ 	.byte	0x03, 0x19
        /*004e*/ 	.short	0x000c


	//----- nvinfo : EIATTR_PARAM_CBANK
	.align		4
        /*0050*/ 	.byte	0x04, 0x0a
        /*0052*/ 	.short	(.L_19 - .L_18)
	.align		4
.L_18:
        /*0054*/ 	.word	index@(.nv.constant0.triton_poi_fused__to_copy_131)
        /*0058*/ 	.short	0x0210
        /*005a*/ 	.short	0x000c


	//----- nvinfo : EIATTR_SW_WAR
	.align		4
.L_19:
        /*005c*/ 	.byte	0x04, 0x36
        /*005e*/ 	.short	(.L_21 - .L_20)
.L_20:
        /*0060*/ 	.word	0x00000008
.L_21:


//--------------------- .nv.callgraph             --------------------------
	.section	.nv.callgraph,"",@"SHT_CUDA_CALLGRAPH"
	.align	4
	.sectionentsize	8
	.align		4
        /*0000*/ 	.word	0x00000000
	.align		4
        /*0004*/ 	.word	0xffffffff
	.align		4
        /*0008*/ 	.word	0x00000000
	.align		4
        /*000c*/ 	.word	0xfffffffe
	.align		4
        /*0010*/ 	.word	0x00000000
	.align		4
        /*0014*/ 	.word	0xfffffffd
	.align		4
        /*0018*/ 	.word	0x00000000
	.align		4
        /*001c*/ 	.word	0xfffffffc


//--------------------- .text.triton_poi_fused__to_copy_131 --------------------------
	.section	.text.triton_poi_fused__to_copy_131,"ax",@progbits
	.align	128
        .global         triton_poi_fused__to_copy_131
        .type           triton_poi_fused__to_copy_131,@function
        .size           triton_poi_fused__to_copy_131,(.L_x_1 - triton_poi_fused__to_copy_131)
        .other          triton_poi_fused__to_copy_131,@"STO_CUDA_ENTRY STV_DEFAULT"
triton_poi_fused__to_copy_131:
.text.triton_poi_fused__to_copy_131:
[----:B------:R-:W0:Y:S02]  /*0000*/  LDC R1, c[0x0][0x28] ;  /* 0x00000a00ff017b82 */ /* 0x000e240000000800 */
[----:B------:R-:W1:Y:S01]  /*0010*/  S2R R0, SR_TID.X ;  /* 0x0000000000007919 */ /* 0x000e620000002100 */
[----:B------:R-:W-:Y:S01]  /*0020*/  IMAD.MOV.U32 R7, RZ, RZ, 0x3e800000 ;  /* 0x3e800000ff077424 */ /* 0x000fe200078e00ff */
[----:B------:R-:W2:Y:S01]  /*0030*/  S2R R5, SR_CTAID.X ;  /* 0x0000000000057919 */ /* 0x000ea20000002500 */
[----:B-1----:R-:W-:-:S05]  /*0040*/  IMAD.SHL.U32 R0, R0, 0x2, RZ ;  /* 0x0000000200007824 */ /* 0x002fca00078e00ff */
[----:B------:R-:W-:-:S05]  /*0050*/  LOP3.LUT R0, R0, 0x3e, RZ, 0xc0, !PT ;  /* 0x0000003e00007812 */ /* 0x000fca00078ec0ff */
[----:B--2---:R-:W-:-:S05]  /*0060*/  IMAD R5, R5, 0x40, R0 ;  /* 0x0000004005057824 */ /* 0x004fca00078e0200 */
[----:B------:R-:W-:Y:S02]  /*0070*/  IADD3 R0, R5, 0x1, RZ ;  /* 0x0000000105007810 */ /* 0x000fe40007ffe0ff */
[----:B------:R-:W-:Y:S02]  /*0080*/  I2FP.F32.S32 R2, R5 ;  /* 0x0000000500027245 */ /* 0x000fe40000201400 */
[----:B------:R-:W-:Y:S02]  /*0090*/  I2FP.F32.S32 R0, R0 ;  /* 0x0000000000007245 */ /* 0x000fe40000201400 */
[----:B------:R-:W-:Y:S01]  /*00a0*/  ISETP.GE.AND P0, PT, R5, 0x40, PT ;  /* 0x000000400500780c */ /* 0x000fe20003f06270 */
[----:B------:R-:W-:Y:S02]  /*00b0*/  FADD R2, R2, 0.5 ;  /* 0x3f00000002027421 */ /* 0x000fe40000000000 */
[----:B------:R-:W-:Y:S02]  /*00c0*/  FADD R0, R0, 0.5 ;  /* 0x3f00000000007421 */ /* 0x000fe40000000000 */
[----:B------:R-:W-:-:S02]  /*00d0*/  FFMA R4, R2, R7, -0.5 ;  /* 0xbf00000002047423 */ /* 0x000fc40000000007 */
[----:B------:R-:W1:Y:S01]  /*00e0*/  LDC.64 R2, c[0x0][0x210] ;  /* 0x00008400ff027b82 */ /* 0x000e620000000a00 */
[----:B------:R-:W-:Y:S02]  /*00f0*/  FFMA R0, R0, R7, -0.5 ;  /* 0xbf00000000007423 */ /* 0x000fe40000000007 */
[----:B------:R-:W-:-:S03]  /*0100*/  FMNMX R4, RZ, R4, !PT ;  /* 0x00000004ff047209 */ /* 0x000fc60007800000 */
[----:B------:R-:W-:-:S03]  /*0110*/  FMNMX R0, RZ, R0, !PT ;  /* 0x00000000ff007209 */ /* 0x000fc60007800000 */
[----:B------:R-:W2:Y:S08]  /*0120*/  F2I.TRUNC.NTZ R4, R4 ;  /* 0x0000000400047305 */ /* 0x000eb0000020f100 */
[----:B------:R-:W3:Y:S01]  /*0130*/  F2I.TRUNC.NTZ R6, R0 ;  /* 0x0000000000067305 */ /* 0x000ee2000020f100 */
[----:B-1----:R-:W-:Y:S01]  /*0140*/  IMAD.WIDE R2, R5, 0x8, R2 ;  /* 0x0000000805027825 */ /* 0x002fe200078e0202 */
[----:B--2---:R-:W-:-:S02]  /*0150*/  SHF.R.S32.HI R5, RZ, 0x1f, R4 ;  /* 0x0000001fff057819 */ /* 0x004fc40000011404 */
[----:B---3--:R-:W-:Y:S01]  /*0160*/  SHF.R.S32.HI R7, RZ, 0x1f, R6 ;  /* 0x0000001fff077819 */ /* 0x008fe20000011406 */
[----:B------:R-:W-:Y:S06]  /*0170*/  @P0 EXIT ;  /* 0x000000000000094d */ /* 0x000fec0003800000 */
[----:B------:R-:W-:Y:S02]  /*0180*/  ULDC.64 UR4, c[0x0][0x208] ;  /* 0x0000820000047ab9 */ /* 0x000fe40000000a00 */
[----:B------:R-:W-:Y:S01]  /*0190*/  STG.E.128 desc[UR4][R2.64], R4 ;  /* 0x0000000402007986 */ /* 0x000fe2000c101d04 */
[----:B------:R-:W-:Y:S05]  /*01a0*/  EXIT ;  /* 0x000000000000794d */ /* 0x000fea0003800000 */
.L_x_0:
[----:B------:R-:W-:-:S00]  /*01b0*/  BRA `(.L_x_0) ;  /* 0xfffffffc00fc7947 */ /* 0x000fc0000383ffff */
[----:B------:R-:W-:-:S00]  /*01c0*/  NOP ;  /* 0x0000000000007918 */ /* 0x000fc00000000000 */
        /* <DEDUP_REMOVED lines=11> */
.L_x_1:


//--------------------- .nv.constant0.triton_poi_fused__to_copy_131 --------------------------
	.section	.nv.constant0.triton_poi_fused__to_copy_131,"a",@progbits
	.sectionflags	@""
	.align	4
.nv.constant0.triton_poi_fused__to_copy_131:
	.zero		540
